	.headerflags	@"EF_CUDA_TEXMODE_UNIFIED EF_CUDA_64BIT_ADDRESS EF_CUDA_ACCELERATORS EF_CUDA_SM90 EF_CUDA_VIRTUAL_SM(EF_CUDA_SM90)"
	.elftype	@"ET_EXEC"


//--------------------- .nv.info                  --------------------------
	.section	.nv.info,"",@"SHT_CUDA_INFO"
	.align	4


	//----- nvinfo : EIATTR_REGCOUNT
	.align		4
        /*0000*/ 	.byte	0x04, 0x2f
        /*0002*/ 	.short	(.L_3 - .L_2)
	.align		4
.L_2:
        /*0004*/ 	.word	index@(triton_poi_fused__native_batch_norm_legit_no_training_relu_2)
        /*0008*/ 	.word	0x00000020


	//----- nvinfo : EIATTR_MIN_STACK_SIZE
	.align		4
.L_3:
        /*000c*/ 	.byte	0x04, 0x12
        /*000e*/ 	.short	(.L_5 - .L_4)
	.align		4
.L_4:
        /*0010*/ 	.word	index@(triton_poi_fused__native_batch_norm_legit_no_training_relu_2)
        /*0014*/ 	.word	0x00000000


	//----- nvinfo : EIATTR_FRAME_SIZE
	.align		4
.L_5:
        /*0018*/ 	.byte	0x04, 0x11
        /*001a*/ 	.short	(.L_7 - .L_6)
	.align		4
.L_6:
        /*001c*/ 	.word	index@(triton_poi_fused__native_batch_norm_legit_no_training_relu_2)
        /*0020*/ 	.word	0x00000000


	//----- nvinfo : EIATTR_MIN_STACK_SIZE
	.align		4
.L_7:
        /*0024*/ 	.byte	0x04, 0x12
        /*0026*/ 	.short	(.L_9 - .L_8)
	.align		4
.L_8:
        /*0028*/ 	.word	index@(triton_poi_fused__native_batch_norm_legit_no_training_relu_2)
        /*002c*/ 	.word	0x00000000
.L_9:


//--------------------- .nv.info.triton_poi_fused__native_batch_norm_legit_no_training_relu_2 --------------------------
	.section	.nv.info.triton_poi_fused__native_batch_norm_legit_no_training_relu_2,"",@"SHT_CUDA_INFO"
	.sectionflags	@""
	.align	4


	//----- nvinfo : EIATTR_CUDA_API_VERSION
	.align		4
        /*0000*/ 	.byte	0x04, 0x37
        /*0002*/ 	.short	(.L_11 - .L_10)
.L_10:
        /*0004*/ 	.word	0x0000007c


	//----- nvinfo : EIATTR_KPARAM_INFO
	.align		4
.L_11:
        /*0008*/ 	.byte	0x04, 0x17
        /*000a*/ 	.short	(.L_13 - .L_12)
.L_12:
        /*000c*/ 	.word	0x00000000
        /*0010*/ 	.short	0x0006
        /*0012*/ 	.short	0x0030
        /*0014*/ 	.byte	0x00, 0xf0, 0x11, 0x00


	//----- nvinfo : EIATTR_KPARAM_INFO
	.align		4
.L_13:
        /*0018*/ 	.byte	0x04, 0x17
        /*001a*/ 	.short	(.L_15 - .L_14)
.L_14:
        /*001c*/ 	.word	0x00000000
        /*0020*/ 	.short	0x0005
        /*0022*/ 	.short	0x0028
        /*0024*/ 	.byte	0x00, 0xf4, 0x21, 0x00


	//----- nvinfo : EIATTR_KPARAM_INFO
	.align		4
.L_15:
        /*0028*/ 	.byte	0x04, 0x17
        /*002a*/ 	.short	(.L_17 - .L_16)
.L_16:
        /*002c*/ 	.word	0x00000000
        /*0030*/ 	.short	0x0004
        /*0032*/ 	.short	0x0020
        /*0034*/ 	.byte	0x00, 0xf4, 0x21, 0x00


	//----- nvinfo : EIATTR_KPARAM_INFO
	.align		4
.L_17:
        /*0038*/ 	.byte	0x04, 0x17
        /*003a*/ 	.short	(.L_19 - .L_18)
.L_18:
        /*003c*/ 	.word	0x00000000
        /*0040*/ 	.short	0x0003
        /*0042*/ 	.short	0x0018
        /*0044*/ 	.byte	0x00, 0xf4, 0x21, 0x00


	//----- nvinfo : EIATTR_KPARAM_INFO
	.align		4
.L_19:
        /*0048*/ 	.byte	0x04, 0x17
        /*004a*/ 	.short	(.L_21 - .L_20)
.L_20:
        /*004c*/ 	.word	0x00000000
        /*0050*/ 	.short	0x0002
        /*0052*/ 	.short	0x0010
        /*0054*/ 	.byte	0x00, 0xf4, 0x21, 0x00


	//----- nvinfo : EIATTR_KPARAM_INFO
	.align		4
.L_21:
        /*0058*/ 	.byte	0x04, 0x17
        /*005a*/ 	.short	(.L_23 - .L_22)
.L_22:
        /*005c*/ 	.word	0x00000000
        /*0060*/ 	.short	0x0001
        /*0062*/ 	.short	0x0008
        /*0064*/ 	.byte	0x00, 0xf4, 0x21, 0x00


	//----- nvinfo : EIATTR_KPARAM_INFO
	.align		4
.L_23:
        /*0068*/ 	.byte	0x04, 0x17
        /*006a*/ 	.short	(.L_25 - .L_24)
.L_24:
        /*006c*/ 	.word	0x00000000
        /*0070*/ 	.short	0x0000
        /*0072*/ 	.short	0x0000
        /*0074*/ 	.byte	0x00, 0xf4, 0x21, 0x00


	//----- nvinfo : EIATTR_SPARSE_MMA_MASK
	.align		4
.L_25:
        /*0078*/ 	.byte	0x03, 0x50
        /*007a*/ 	.short	0x0000


	//----- nvinfo : EIATTR_MAXREG_COUNT
	.align		4
        /*007c*/ 	.byte	0x03, 0x1b
        /*007e*/ 	.short	0x00ff


	//----- nvinfo : EIATTR_EXIT_INSTR_OFFSETS
	.align		4
        /*0080*/ 	.byte	0x04, 0x1c
        /*0082*/ 	.short	(.L_27 - .L_26)


	//   ....[0]....
.L_26:
        /*0084*/ 	.word	0x00000710


	//----- nvinfo : EIATTR_REQNTID
	.align		4
.L_27:
        /*0088*/ 	.byte	0x04, 0x10
        /*008a*/ 	.short	(.L_29 - .L_28)
.L_28:
        /*008c*/ 	.word	0x00000080
        /*0090*/ 	.word	0x00000001
        /*0094*/ 	.word	0x00000001


	//----- nvinfo : EIATTR_CBANK_PARAM_SIZE
	.align		4
.L_29:
        /*0098*/ 	.byte	0x03, 0x19
        /*009a*/ 	.short	0x0034


	//----- nvinfo : EIATTR_PARAM_CBANK
	.align		4
        /*009c*/ 	.byte	0x04, 0x0a
        /*009e*/ 	.short	(.L_31 - .L_30)
	.align		4
.L_30:
        /*00a0*/ 	.word	index@(.nv.constant0.triton_poi_fused__native_batch_norm_legit_no_training_relu_2)
        /*00a4*/ 	.short	0x0210
        /*00a6*/ 	.short	0x0034


	//----- nvinfo : EIATTR_SW_WAR
	.align		4
.L_31:
        /*00a8*/ 	.byte	0x04, 0x36
        /*00aa*/ 	.short	(.L_33 - .L_32)
.L_32:
        /*00ac*/ 	.word	0x00000008
.L_33:


//--------------------- .nv.callgraph             --------------------------
	.section	.nv.callgraph,"",@"SHT_CUDA_CALLGRAPH"
	.align	4
	.sectionentsize	8
	.align		4
        /*0000*/ 	.word	0x00000000
	.align		4
        /*0004*/ 	.word	0xffffffff
	.align		4
        /*0008*/ 	.word	0x00000000
	.align		4
        /*000c*/ 	.word	0xfffffffe
	.align		4
        /*0010*/ 	.word	0x00000000
	.align		4
        /*0014*/ 	.word	0xfffffffd
	.align		4
        /*0018*/ 	.word	0x00000000
	.align		4
        /*001c*/ 	.word	0xfffffffc


//--------------------- .nv.constant4             --------------------------
	.section	.nv.constant4,"a",@progbits
	.align	8
	.align		8
.nv.constant4:
        /*0000*/ 	.dword	_$_str
	.align		8
        /*0008*/ 	.dword	_$_str_$_2


//--------------------- .text.triton_poi_fused__native_batch_norm_legit_no_training_relu_2 --------------------------
	.section	.text.triton_poi_fused__native_batch_norm_legit_no_training_relu_2,"ax",@progbits
	.align	128
        .global         triton_poi_fused__native_batch_norm_legit_no_training_relu_2
        .type           triton_poi_fused__native_batch_norm_legit_no_training_relu_2,@function
        .size           triton_poi_fused__native_batch_norm_legit_no_training_relu_2,(.L_x_1 - triton_poi_fused__native_batch_norm_legit_no_training_relu_2)
        .other          triton_poi_fused__native_batch_norm_legit_no_training_relu_2,@"STO_CUDA_ENTRY STV_DEFAULT"
triton_poi_fused__native_batch_norm_legit_no_training_relu_2:
.text.triton_poi_fused__native_batch_norm_legit_no_training_relu_2:
[----:B------:R-:W-:Y:S01]  /*0000*/  LDC R1, c[0x0][0x28] ;  /* 0x00000a00ff017b82 */ /* 0x000fe20000000800 */
[----:B------:R-:W1:Y:S07]  /*0010*/  S2R R0, SR_TID.X ;  /* 0x0000000000007919 */ /* 0x000e6e0000002100 */
[----:B------:R-:W2:Y:S01]  /*0020*/  LDC.64 R4, c[0x0][0x220] ;  /* 0x00008800ff047b82 */ /* 0x000ea20000000a00 */
[----:B------:R-:W-:Y:S01]  /*0030*/  ULDC.64 UR4, c[0x0][0x208] ;  /* 0x0000820000047ab9 */ /* 0x000fe20000000a00 */
[----:B------:R-:W3:Y:S06]  /*0040*/  S2R R7, SR_CTAID.X ;  /* 0x0000000000077919 */ /* 0x000eec0000002500 */
[----:B------:R-:W4:Y:S08]  /*0050*/  LDC.64 R12, c[0x0][0x218] ;  /* 0x00008600ff0c7b82 */ /* 0x000f300000000a00 */
[----:B------:R-:W5:Y:S08]  /*0060*/  LDC.64 R22, c[0x0][0x210] ;  /* 0x00008400ff167b82 */ /* 0x000f700000000a00 */
[----:B------:R-:W5:Y:S01]  /*0070*/  LDC.64 R20, c[0x0][0x228] ;  /* 0x00008a00ff147b82 */ /* 0x000f620000000a00 */
[----:B-1----:R-:W-:-:S07]  /*0080*/  SHF.L.U32 R0, R0, 0x2, RZ ;  /* 0x0000000200007819 */ /* 0x002fce00000006ff */
[----:B------:R-:W1:Y:S01]  /*0090*/  LDC.64 R24, c[0x0][0x230] ;  /* 0x00008c00ff187b82 */ /* 0x000e620000000a00 */
[----:B---3--:R-:W-:Y:S02]  /*00a0*/  SHF.R.S32.HI R3, RZ, 0x15, R7 ;  /* 0x00000015ff037819 */ /* 0x008fe40000011407 */
[----:B------:R-:W-:Y:S02]  /*00b0*/  LOP3.LUT R0, R0, 0x1fc, RZ, 0xc0, !PT ;  /* 0x000001fc00007812 */ /* 0x000fe400078ec0ff */
[----:B------:R-:W-:Y:S02]  /*00c0*/  SGXT R3, R3, 0x1 ;  /* 0x000000010303781a */ /* 0x000fe40000000200 */
[----:B------:R-:W-:-:S04]  /*00d0*/  LEA R0, R7, R0, 0xa ;  /* 0x0000000007007211 */ /* 0x000fc800078e50ff */
[----:B------:R-:W-:-:S04]  /*00e0*/  LEA.HI R3, R3, R0, RZ, 0x8 ;  /* 0x0000000003037211 */ /* 0x000fc800078f40ff */
[----:B------:R-:W-:-:S04]  /*00f0*/  LOP3.LUT R3, R3, 0xffffff00, RZ, 0xc0, !PT ;  /* 0xffffff0003037812 */ /* 0x000fc800078ec0ff */
[----:B------:R-:W-:-:S05]  /*0100*/  IADD3 R3, R0, -R3, RZ ;  /* 0x8000000300037210 */ /* 0x000fca0007ffe0ff */
[----:B--2---:R-:W-:-:S06]  /*0110*/  IMAD.WIDE R4, R3, 0x4, R4 ;  /* 0x0000000403047825 */ /* 0x004fcc00078e0204 */
[----:B------:R-:W2:Y:S01]  /*0120*/  LDG.E.EL.128 R4, desc[UR4][R4.64] ;  /* 0x0000000404047981 */ /* 0x000ea2000c2e1d00 */
[----:B----4-:R-:W-:-:S04]  /*0130*/  IMAD.WIDE R12, R3, 0x4, R12 ;  /* 0x00000004030c7825 */ /* 0x010fc800078e020c */
[----:B-----5:R-:W-:Y:S02]  /*0140*/  IMAD.WIDE R22, R0, 0x4, R22 ;  /* 0x0000000400167825 */ /* 0x020fe400078e0216 */
[----:B------:R-:W3:Y:S02]  /*0150*/  LDG.E.EL.128 R12, desc[UR4][R12.64] ;  /* 0x000000040c0c7981 */ /* 0x000ee4000c2e1d00 */
[C---:B0-----:R-:W-:Y:S02]  /*0160*/  IMAD.WIDE R20, R3.reuse, 0x4, R20 ;  /* 0x0000000403147825 */ /* 0x041fe400078e0214 */
[----:B------:R-:W3:Y:S02]  /*0170*/  LDG.E.128 R16, desc[UR4][R22.64+0x800] ;  /* 0x0008000416107981 */ /* 0x000ee4000c1e1d00 */
[----:B-1----:R-:W-:-:S04]  /*0180*/  IMAD.WIDE R24, R3, 0x4, R24 ;  /* 0x0000000403187825 */ /* 0x002fc800078e0218 */
[----:B--2---:R-:W-:Y:S01]  /*0190*/  FADD R6, R6, 9.9999997473787516356e-06 ;  /* 0x3727c5ac06067421 */ /* 0x004fe20000000000 */
[----:B------:R-:W-:Y:S01]  /*01a0*/  FADD R2, R4, 9.9999997473787516356e-06 ;  /* 0x3727c5ac04027421 */ /* 0x000fe20000000000 */
[----:B------:R-:W-:-:S03]  /*01b0*/  FADD R8, R5, 9.9999997473787516356e-06 ;  /* 0x3727c5ac05087421 */ /* 0x000fc60000000000 */
[----:B------:R-:W0:Y:S08]  /*01c0*/  MUFU.SQRT R26, R2 ;  /* 0x00000002001a7308 */ /* 0x000e300000002000 */
[----:B------:R-:W1:Y:S01]  /*01d0*/  MUFU.SQRT R6, R6 ;  /* 0x0000000600067308 */ /* 0x000e620000002000 */
[----:B0-----:R-:W-:-:S07]  /*01e0*/  FSETP.GT.AND P0, PT, R26, 8.50705917302346158658e+37, PT ;  /* 0x7e8000001a00780b */ /* 0x001fce0003f04000 */
[----:B------:R0:W2:Y:S01]  /*01f0*/  MUFU.SQRT R27, R8 ;  /* 0x00000008001b7308 */ /* 0x0000a20000002000 */
[----:B------:R-:W-:Y:S02]  /*0200*/  FSETP.GEU.AND P3, PT, R26, 1.175494350822287508e-38, PT ;  /* 0x008000001a00780b */ /* 0x000fe40003f6e000 */
[C---:B-1----:R-:W-:Y:S02]  /*0210*/  FSETP.GT.AND P2, PT, R6.reuse, 8.50705917302346158658e+37, PT ;  /* 0x7e8000000600780b */ /* 0x042fe40003f44000 */
[----:B------:R-:W-:Y:S01]  /*0220*/  FSETP.GEU.AND P5, PT, R6, 1.175494350822287508e-38, PT ;  /* 0x008000000600780b */ /* 0x000fe20003fae000 */
[----:B------:R-:W-:Y:S01]  /*0230*/  HFMA2.MMA R2, -RZ, RZ, 1.625, 0 ;  /* 0x3e800000ff027435 */ /* 0x000fe200000001ff */
[----:B0-----:R-:W4:Y:S01]  /*0240*/  LDG.E.128 R8, desc[UR4][R22.64] ;  /* 0x0000000416087981 */ /* 0x001f22000c1e1d00 */
[----:B------:R-:W-:Y:S01]  /*0250*/  @P0 FMUL R26, R26, 0.25 ;  /* 0x3e8000001a1a0820 */ /* 0x000fe20000400000 */
[----:B--2---:R-:W-:-:S05]  /*0260*/  FSETP.GT.AND P1, PT, R27, 8.50705917302346158658e+37, PT ;  /* 0x7e8000001b00780b */ /* 0x004fca0003f24000 */
[----:B------:R-:W-:Y:S01]  /*0270*/  @!P3 FMUL R26, R26, 16777216 ;  /* 0x4b8000001a1ab820 */ /* 0x000fe20000400000 */
[C---:B------:R-:W-:Y:S01]  /*0280*/  FSETP.GEU.AND P4, PT, R27.reuse, 1.175494350822287508e-38, PT ;  /* 0x008000001b00780b */ /* 0x040fe20003f8e000 */
[----:B------:R-:W-:Y:S02]  /*0290*/  @P2 FMUL R6, R6, 0.25 ;  /* 0x3e80000006062820 */ /* 0x000fe40000400000 */
[----:B------:R0:W1:Y:S01]  /*02a0*/  MUFU.RCP R5, R26 ;  /* 0x0000001a00057308 */ /* 0x0000620000001000 */
[----:B------:R-:W2:Y:S01]  /*02b0*/  LDG.E.EL.128 R20, desc[UR4][R20.64] ;  /* 0x0000000414147981 */ /* 0x000ea2000c2e1d00 */
[----:B------:R-:W-:Y:S02]  /*02c0*/  @!P5 FMUL R6, R6, 16777216 ;  /* 0x4b8000000606d820 */ /* 0x000fe40000400000 */
[----:B------:R-:W-:-:S04]  /*02d0*/  @P1 FMUL R27, R27, 0.25 ;  /* 0x3e8000001b1b1820 */ /* 0x000fc80000400000 */
[----:B------:R-:W5:Y:S02]  /*02e0*/  MUFU.RCP R6, R6 ;  /* 0x0000000600067308 */ /* 0x000f640000001000 */
[----:B------:R-:W-:Y:S01]  /*02f0*/  @!P4 FMUL R27, R27, 16777216 ;  /* 0x4b8000001b1bc820 */ /* 0x000fe20000400000 */
[----:B0-----:R-:W-:-:S05]  /*0300*/  FSEL R26, R2, 1, P0 ;  /* 0x3f800000021a7808 */ /* 0x001fca0000000000 */
[----:B------:R0:W-:Y:S01]  /*0310*/  MUFU.RCP R4, R27 ;  /* 0x0000001b00047308 */ /* 0x0001e20000001000 */
[----:B------:R-:W-:Y:S01]  /*0320*/  @!P3 FMUL R26, R26, 16777216 ;  /* 0x4b8000001a1ab820 */ /* 0x000fe20000400000 */
[----:B0-----:R-:W-:-:S03]  /*0330*/  FSEL R27, R2, 1, P2 ;  /* 0x3f800000021b7808 */ /* 0x001fc60001000000 */
[----:B-1----:R-:W-:Y:S02]  /*0340*/  FMUL R3, R5, R26 ;  /* 0x0000001a05037220 */ /* 0x002fe40000400000 */
[----:B------:R-:W-:-:S04]  /*0350*/  @!P5 FMUL R27, R27, 16777216 ;  /* 0x4b8000001b1bd820 */ /* 0x000fc80000400000 */
[----:B-----5:R-:W-:Y:S02]  /*0360*/  FMUL R5, R6, R27 ;  /* 0x0000001b06057220 */ /* 0x020fe40000400000 */
[----:B------:R-:W2:Y:S01]  /*0370*/  LDG.E.EL.128 R24, desc[UR4][R24.64] ;  /* 0x0000000418187981 */ /* 0x000ea2000c2e1d00 */
[----:B------:R-:W-:-:S04]  /*0380*/  FADD R7, R7, 9.9999997473787516356e-06 ;  /* 0x3727c5ac07077421 */ /* 0x000fc80000000000 */
[----:B------:R0:W1:Y:S01]  /*0390*/  MUFU.SQRT R28, R7 ;  /* 0x00000007001c7308 */ /* 0x0000620000002000 */
[----:B------:R-:W-:Y:S01]  /*03a0*/  FSEL R29, R2, 1, P1 ;  /* 0x3f800000021d7808 */ /* 0x000fe20000800000 */
[----:B0-----:R-:W0:Y:S01]  /*03b0*/  LDC.64 R6, c[0x0][0x238] ;  /* 0x00008e00ff067b82 */ /* 0x001e220000000a00 */
[C---:B-1----:R-:W-:Y:S02]  /*03c0*/  FSETP.GT.AND P0, PT, R28.reuse, 8.50705917302346158658e+37, PT ;  /* 0x7e8000001c00780b */ /* 0x042fe40003f04000 */
[----:B------:R-:W-:-:S11]  /*03d0*/  FSETP.GEU.AND P1, PT, R28, 1.175494350822287508e-38, PT ;  /* 0x008000001c00780b */ /* 0x000fd60003f2e000 */
[----:B------:R-:W-:-:S04]  /*03e0*/  @P0 FMUL R28, R28, 0.25 ;  /* 0x3e8000001c1c0820 */ /* 0x000fc80000400000 */
[----:B------:R-:W-:Y:S01]  /*03f0*/  @!P1 FMUL R28, R28, 16777216 ;  /* 0x4b8000001c1c9820 */ /* 0x000fe20000400000 */
[----:B------:R-:W-:-:S05]  /*0400*/  @!P4 FMUL R29, R29, 16777216 ;  /* 0x4b8000001d1dc820 */ /* 0x000fca0000400000 */
[----:B------:R-:W1:Y:S01]  /*0410*/  MUFU.RCP R28, R28 ;  /* 0x0000001c001c7308 */ /* 0x000e620000001000 */
[----:B------:R-:W-:Y:S01]  /*0420*/  FMUL R4, R4, R29 ;  /* 0x0000001d04047220 */ /* 0x000fe20000400000 */
[----:B------:R-:W-:-:S05]  /*0430*/  FSEL R29, R2, 1, P0 ;  /* 0x3f800000021d7808 */ /* 0x000fca0000000000 */
[----:B------:R-:W-:Y:S01]  /*0440*/  @!P1 FMUL R29, R29, 16777216 ;  /* 0x4b8000001d1d9820 */ /* 0x000fe20000400000 */
[----:B---3--:R-:W-:Y:S01]  /*0450*/  FADD R19, R19, -R15 ;  /* 0x8000000f13137221 */ /* 0x008fe20000000000 */
[----:B------:R-:W-:Y:S01]  /*0460*/  FADD R16, R16, -R12 ;  /* 0x8000000c10107221 */ /* 0x000fe20000000000 */
[----:B------:R-:W-:Y:S01]  /*0470*/  FADD R18, R18, -R14 ;  /* 0x8000000e12127221 */ /* 0x000fe20000000000 */
[----:B-1----:R-:W-:Y:S01]  /*0480*/  FMUL R2, R28, R29 ;  /* 0x0000001d1c027220 */ /* 0x002fe20000400000 */
[----:B------:R-:W-:Y:S01]  /*0490*/  FADD R17, R17, -R13 ;  /* 0x8000000d11117221 */ /* 0x000fe20000000000 */
[----:B----4-:R-:W-:Y:S01]  /*04a0*/  FADD R11, R11, -R15 ;  /* 0x8000000f0b0b7221 */ /* 0x010fe20000000000 */
[----:B------:R-:W-:Y:S01]  /*04b0*/  FADD R8, R8, -R12 ;  /* 0x8000000c08087221 */ /* 0x000fe20000000000 */
[----:B------:R-:W-:Y:S02]  /*04c0*/  FADD R12, R10, -R14 ;  /* 0x8000000e0a0c7221 */ /* 0x000fe40000000000 */
[C---:B------:R-:W-:Y:S01]  /*04d0*/  FMUL R10, R2.reuse, R11 ;  /* 0x0000000b020a7220 */ /* 0x040fe20000400000 */
[----:B------:R-:W-:Y:S01]  /*04e0*/  FMUL R2, R2, R19 ;  /* 0x0000001302027220 */ /* 0x000fe20000400000 */
[----:B------:R-:W-:Y:S01]  /*04f0*/  FADD R9, R9, -R13 ;  /* 0x8000000d09097221 */ /* 0x000fe20000000000 */
[C---:B------:R-:W-:Y:S01]  /*0500*/  FMUL R11, R5.reuse, R12 ;  /* 0x0000000c050b7220 */ /* 0x040fe20000400000 */
[----:B------:R-:W-:Y:S01]  /*0510*/  FMUL R5, R5, R18 ;  /* 0x0000001205057220 */ /* 0x000fe20000400000 */
[C---:B------:R-:W-:Y:S01]  /*0520*/  FMUL R15, R3.reuse, R8 ;  /* 0x00000008030f7220 */ /* 0x040fe20000400000 */
[C---:B------:R-:W-:Y:S01]  /*0530*/  FMUL R8, R4.reuse, R17 ;  /* 0x0000001104087220 */ /* 0x040fe20000400000 */
[----:B------:R-:W-:Y:S01]  /*0540*/  FMUL R13, R3, R16 ;  /* 0x00000010030d7220 */ /* 0x000fe20000400000 */
[----:B------:R-:W-:Y:S01]  /*0550*/  FMUL R12, R4, R9 ;  /* 0x00000009040c7220 */ /* 0x000fe20000400000 */
[----:B--2---:R-:W-:Y:S01]  /*0560*/  FFMA R2, R23, R2, R27 ;  /* 0x0000000217027223 */ /* 0x004fe2000000001b */
[----:B------:R-:W-:Y:S01]  /*0570*/  FFMA R5, R22, R5, R26 ;  /* 0x0000000516057223 */ /* 0x000fe2000000001a */
[----:B------:R-:W-:Y:S01]  /*0580*/  FFMA R8, R21, R8, R25 ;  /* 0x0000000815087223 */ /* 0x000fe20000000019 */
[----:B------:R-:W-:Y:S01]  /*0590*/  FFMA R10, R23, R10, R27 ;  /* 0x0000000a170a7223 */ /* 0x000fe2000000001b */
[C-C-:B------:R-:W-:Y:S01]  /*05a0*/  FFMA R3, R20.reuse, R15, R24.reuse ;  /* 0x0000000f14037223 */ /* 0x140fe20000000018 */
[----:B------:R-:W-:Y:S01]  /*05b0*/  FFMA R4, R20, R13, R24 ;  /* 0x0000000d14047223 */ /* 0x000fe20000000018 */
[----:B------:R-:W-:Y:S01]  /*05c0*/  FFMA R9, R21, R12, R25 ;  /* 0x0000000c15097223 */ /* 0x000fe20000000019 */
[----:B------:R-:W-:Y:S01]  /*05d0*/  FFMA R22, R22, R11, R26 ;  /* 0x0000000b16167223 */ /* 0x000fe2000000001a */
[----:B------:R-:W-:Y:S01]  /*05e0*/  FSETP.GEU.AND P6, PT, R2, RZ, PT ;  /* 0x000000ff0200720b */ /* 0x000fe20003fce000 */
[----:B0-----:R-:W-:Y:S01]  /*05f0*/  IMAD.WIDE R12, R0, 0x4, R6 ;  /* 0x00000004000c7825 */ /* 0x001fe200078e0206 */
[----:B------:R-:W-:-:S02]  /*0600*/  FSETP.GEU.AND P5, PT, R5, RZ, PT ;  /* 0x000000ff0500720b */ /* 0x000fc40003fae000 */
[----:B------:R-:W-:Y:S02]  /*0610*/  FSETP.GEU.AND P4, PT, R8, RZ, PT ;  /* 0x000000ff0800720b */ /* 0x000fe40003f8e000 */
[----:B------:R-:W-:Y:S02]  /*0620*/  FSETP.GEU.AND P3, PT, R10, RZ, PT ;  /* 0x000000ff0a00720b */ /* 0x000fe40003f6e000 */
[----:B------:R-:W-:Y:S02]  /*0630*/  SEL R7, R2, RZ, P6 ;  /* 0x000000ff02077207 */ /* 0x000fe40003000000 */
[----:B------:R-:W-:Y:S02]  /*0640*/  FSETP.GEU.AND P0, PT, R4, RZ, PT ;  /* 0x000000ff0400720b */ /* 0x000fe40003f0e000 */
[----:B------:R-:W-:Y:S02]  /*0650*/  FSETP.GEU.AND P2, PT, R22, RZ, PT ;  /* 0x000000ff1600720b */ /* 0x000fe40003f4e000 */
[----:B------:R-:W-:-:S02]  /*0660*/  FSETP.GEU.AND P1, PT, R9, RZ, PT ;  /* 0x000000ff0900720b */ /* 0x000fc40003f2e000 */
[----:B------:R-:W-:Y:S02]  /*0670*/  FSETP.GEU.AND P6, PT, R3, RZ, PT ;  /* 0x000000ff0300720b */ /* 0x000fe40003fce000 */
[----:B------:R-:W-:Y:S02]  /*0680*/  SEL R6, R5, RZ, P5 ;  /* 0x000000ff05067207 */ /* 0x000fe40002800000 */
[----:B------:R-:W-:Y:S02]  /*0690*/  SEL R5, R8, RZ, P4 ;  /* 0x000000ff08057207 */ /* 0x000fe40002000000 */
[----:B------:R-:W-:Y:S02]  /*06a0*/  SEL R11, R10, RZ, P3 ;  /* 0x000000ff0a0b7207 */ /* 0x000fe40001800000 */
[----:B------:R-:W-:Y:S02]  /*06b0*/  SEL R10, R22, RZ, P2 ;  /* 0x000000ff160a7207 */ /* 0x000fe40001000000 */
[----:B------:R-:W-:-:S02]  /*06c0*/  SEL R9, R9, RZ, P1 ;  /* 0x000000ff09097207 */ /* 0x000fc40000800000 */
[----:B------:R-:W-:Y:S02]  /*06d0*/  SEL R8, R3, RZ, P6 ;  /* 0x000000ff03087207 */ /* 0x000fe40003000000 */
[----:B------:R-:W-:-:S03]  /*06e0*/  SEL R4, R4, RZ, P0 ;  /* 0x000000ff04047207 */ /* 0x000fc60000000000 */
[----:B------:R-:W-:Y:S04]  /*06f0*/  STG.E.128 desc[UR4][R12.64], R8 ;  /* 0x000000080c007986 */ /* 0x000fe8000c101d04 */
[----:B------:R-:W-:Y:S01]  /*0700*/  STG.E.128 desc[UR4][R12.64+0x800], R4 ;  /* 0x000800040c007986 */ /* 0x000fe2000c101d04 */
[----:B------:R-:W-:Y:S05]  /*0710*/  EXIT ;  /* 0x000000000000794d */ /* 0x000fea0003800000 */
.L_x_0:
[----:B------:R-:W-:-:S00]  /*0720*/  BRA `(.L_x_0) ;  /* 0xfffffffc00fc7947 */ /* 0x000fc0000383ffff */
[----:B------:R-:W-:-:S00]  /*0730*/  NOP ;  /* 0x0000000000007918 */ /* 0x000fc00000000000 */
        /* <DEDUP_REMOVED lines=12> */
.L_x_1:


//--------------------- .nv.global.init           --------------------------
	.section	.nv.global.init,"aw",@progbits
.nv.global.init:
	.type		_$_str,@object
	.size		_$_str,(_$_str_$_2 - _$_str)
_$_str:
        /*0000*/ 	.byte	0x5f, 0x5f, 0x43, 0x55, 0x44, 0x41, 0x5f, 0x46, 0x54, 0x5a, 0x00
	.type		_$_str_$_2,@object
	.size		_$_str_$_2,(.L_1 - _$_str_$_2)
_$_str_$_2:
        /*000b*/ 	.byte	0x5f, 0x5f, 0x43, 0x55, 0x44, 0x41, 0x5f, 0x50, 0x52, 0x45, 0x43, 0x5f, 0x53, 0x51, 0x52, 0x54
        /*001b*/ 	.byte	0x00
.L_1:


//--------------------- .nv.constant0.triton_poi_fused__native_batch_norm_legit_no_training_relu_2 --------------------------
	.section	.nv.constant0.triton_poi_fused__native_batch_norm_legit_no_training_relu_2,"a",@progbits
	.sectionflags	@""
	.align	4
.nv.constant0.triton_poi_fused__native_batch_norm_legit_no_training_relu_2:
	.zero		580
